	.headerflags	@"EF_CUDA_TEXMODE_UNIFIED EF_CUDA_64BIT_ADDRESS EF_CUDA_ACCELERATORS EF_CUDA_SM90 EF_CUDA_VIRTUAL_SM(EF_CUDA_SM90)"
	.elftype	@"ET_EXEC"


//--------------------- .nv.info                  --------------------------
	.section	.nv.info,"",@"SHT_CUDA_INFO"
	.align	4


	//----- nvinfo : EIATTR_REGCOUNT
	.align		4
        /*0000*/ 	.byte	0x04, 0x2f
        /*0002*/ 	.short	(.L_1 - .L_0)
	.align		4
.L_0:
        /*0004*/ 	.word	index@(triton_poi_fused_convolution_54)
        /*0008*/ 	.word	0x0000000a


	//----- nvinfo : EIATTR_MIN_STACK_SIZE
	.align		4
.L_1:
        /*000c*/ 	.byte	0x04, 0x12
        /*000e*/ 	.short	(.L_3 - .L_2)
	.align		4
.L_2:
        /*0010*/ 	.word	index@(triton_poi_fused_convolution_54)
        /*0014*/ 	.word	0x00000000


	//----- nvinfo : EIATTR_FRAME_SIZE
	.align		4
.L_3:
        /*0018*/ 	.byte	0x04, 0x11
        /*001a*/ 	.short	(.L_5 - .L_4)
	.align		4
.L_4:
        /*001c*/ 	.word	index@(triton_poi_fused_convolution_54)
        /*0020*/ 	.word	0x00000000


	//----- nvinfo : EIATTR_MIN_STACK_SIZE
	.align		4
.L_5:
        /*0024*/ 	.byte	0x04, 0x12
        /*0026*/ 	.short	(.L_7 - .L_6)
	.align		4
.L_6:
        /*0028*/ 	.word	index@(triton_poi_fused_convolution_54)
        /*002c*/ 	.word	0x00000000
.L_7:


//--------------------- .nv.info.triton_poi_fused_convolution_54 --------------------------
	.section	.nv.info.triton_poi_fused_convolution_54,"",@"SHT_CUDA_INFO"
	.sectionflags	@""
	.align	4


	//----- nvinfo : EIATTR_CUDA_API_VERSION
	.align		4
        /*0000*/ 	.byte	0x04, 0x37
        /*0002*/ 	.short	(.L_9 - .L_8)
.L_8:
        /*0004*/ 	.word	0x0000007c


	//----- nvinfo : EIATTR_KPARAM_INFO
	.align		4
.L_9:
        /*0008*/ 	.byte	0x04, 0x17
        /*000a*/ 	.short	(.L_11 - .L_10)
.L_10:
        /*000c*/ 	.word	0x00000000
        /*0010*/ 	.short	0x0002
        /*0012*/ 	.short	0x0010
        /*0014*/ 	.byte	0x00, 0xf0, 0x11, 0x00


	//----- nvinfo : EIATTR_KPARAM_INFO
	.align		4
.L_11:
        /*0018*/ 	.byte	0x04, 0x17
        /*001a*/ 	.short	(.L_13 - .L_12)
.L_12:
        /*001c*/ 	.word	0x00000000
        /*0020*/ 	.short	0x0001
        /*0022*/ 	.short	0x0008
        /*0024*/ 	.byte	0x00, 0xf4, 0x21, 0x00


	//----- nvinfo : EIATTR_KPARAM_INFO
	.align		4
.L_13:
        /*0028*/ 	.byte	0x04, 0x17
        /*002a*/ 	.short	(.L_15 - .L_14)
.L_14:
        /*002c*/ 	.word	0x00000000
        /*0030*/ 	.short	0x0000
        /*0032*/ 	.short	0x0000
        /*0034*/ 	.byte	0x00, 0xf4, 0x21, 0x00


	//----- nvinfo : EIATTR_SPARSE_MMA_MASK
	.align		4
.L_15:
        /*0038*/ 	.byte	0x03, 0x50
        /*003a*/ 	.short	0x0000


	//----- nvinfo : EIATTR_MAXREG_COUNT
	.align		4
        /*003c*/ 	.byte	0x03, 0x1b
        /*003e*/ 	.short	0x00ff


	//----- nvinfo : EIATTR_EXIT_INSTR_OFFSETS
	.align		4
        /*0040*/ 	.byte	0x04, 0x1c
        /*0042*/ 	.short	(.L_17 - .L_16)


	//   ....[0]....
.L_16:
        /*0044*/ 	.word	0x000000e0


	//   ....[1]....
        /*0048*/ 	.word	0x00000100


	//----- nvinfo : EIATTR_REQNTID
	.align		4
.L_17:
        /*004c*/ 	.byte	0x04, 0x10
        /*004e*/ 	.short	(.L_19 - .L_18)
.L_18:
        /*0050*/ 	.word	0x00000080
        /*0054*/ 	.word	0x00000001
        /*0058*/ 	.word	0x00000001


	//----- nvinfo : EIATTR_CBANK_PARAM_SIZE
	.align		4
.L_19:
        /*005c*/ 	.byte	0x03, 0x19
        /*005e*/ 	.short	0x0014


	//----- nvinfo : EIATTR_PARAM_CBANK
	.align		4
        /*0060*/ 	.byte	0x04, 0x0a
        /*0062*/ 	.short	(.L_21 - .L_20)
	.align		4
.L_20:
        /*0064*/ 	.word	index@(.nv.constant0.triton_poi_fused_convolution_54)
        /*0068*/ 	.short	0x0210
        /*006a*/ 	.short	0x0014


	//----- nvinfo : EIATTR_SW_WAR
	.align		4
.L_21:
        /*006c*/ 	.byte	0x04, 0x36
        /*006e*/ 	.short	(.L_23 - .L_22)
.L_22:
        /*0070*/ 	.word	0x00000008
.L_23:


//--------------------- .nv.callgraph             --------------------------
	.section	.nv.callgraph,"",@"SHT_CUDA_CALLGRAPH"
	.align	4
	.sectionentsize	8
	.align		4
        /*0000*/ 	.word	0x00000000
	.align		4
        /*0004*/ 	.word	0xffffffff
	.align		4
        /*0008*/ 	.word	0x00000000
	.align		4
        /*000c*/ 	.word	0xfffffffe
	.align		4
        /*0010*/ 	.word	0x00000000
	.align		4
        /*0014*/ 	.word	0xfffffffd
	.align		4
        /*0018*/ 	.word	0x00000000
	.align		4
        /*001c*/ 	.word	0xfffffffc


//--------------------- .text.triton_poi_fused_convolution_54 --------------------------
	.section	.text.triton_poi_fused_convolution_54,"ax",@progbits
	.align	128
        .global         triton_poi_fused_convolution_54
        .type           triton_poi_fused_convolution_54,@function
        .size           triton_poi_fused_convolution_54,(.L_x_1 - triton_poi_fused_convolution_54)
        .other          triton_poi_fused_convolution_54,@"STO_CUDA_ENTRY STV_DEFAULT"
triton_poi_fused_convolution_54:
.text.triton_poi_fused_convolution_54:
[----:B------:R-:W0:Y:S02]  /*0000*/  LDC R1, c[0x0][0x28] ;  /* 0x00000a00ff017b82 */ /* 0x000e240000000800 */
[----:B------:R-:W1:Y:S01]  /*0010*/  S2R R0, SR_TID.X ;  /* 0x0000000000007919 */ /* 0x000e620000002100 */
[----:B------:R-:W2:Y:S01]  /*0020*/  LDC.64 R2, c[0x0][0x210] ;  /* 0x00008400ff027b82 */ /* 0x000ea20000000a00 */
[----:B------:R-:W-:Y:S01]  /*0030*/  ULDC.64 UR4, c[0x0][0x208] ;  /* 0x0000820000047ab9 */ /* 0x000fe20000000a00 */
[----:B------:R-:W3:Y:S06]  /*0040*/  S2R R7, SR_CTAID.X ;  /* 0x0000000000077919 */ /* 0x000eec0000002500 */
[----:B------:R-:W4:Y:S01]  /*0050*/  LDC.64 R4, c[0x0][0x218] ;  /* 0x00008600ff047b82 */ /* 0x000f220000000a00 */
[----:B-1----:R-:W-:Y:S01]  /*0060*/  LOP3.LUT R0, R0, 0x7f, RZ, 0xc0, !PT ;  /* 0x0000007f00007812 */ /* 0x002fe200078ec0ff */
[----:B----4-:R-:W4:Y:S03]  /*0070*/  LDG.E R5, desc[UR4][R4.64] ;  /* 0x0000000404057981 */ /* 0x010f26000c1e1900 */
[----:B---3--:R-:W-:Y:S01]  /*0080*/  LEA R7, R7, R0, 0x7 ;  /* 0x0000000007077211 */ /* 0x008fe200078e38ff */
[----:B------:R-:W-:-:S03]  /*0090*/  HFMA2.MMA R0, -RZ, RZ, 0, 0 ;  /* 0x00000000ff007435 */ /* 0x000fc600000001ff */
[C---:B------:R-:W-:Y:S01]  /*00a0*/  ISETP.GE.AND P0, PT, R7.reuse, 0x5c, PT ;  /* 0x0000005c0700780c */ /* 0x040fe20003f06270 */
[----:B--2---:R-:W-:-:S12]  /*00b0*/  IMAD.WIDE R2, R7, 0x4, R2 ;  /* 0x0000000407027825 */ /* 0x004fd800078e0202 */
[----:B------:R-:W4:Y:S02]  /*00c0*/  @!P0 LDG.E R0, desc[UR4][R2.64] ;  /* 0x0000000402008981 */ /* 0x000f24000c1e1900 */
[----:B----4-:R-:W-:Y:S01]  /*00d0*/  FADD R7, R5, R0 ;  /* 0x0000000005077221 */ /* 0x010fe20000000000 */
[----:B------:R-:W-:Y:S06]  /*00e0*/  @P0 EXIT ;  /* 0x000000000000094d */ /* 0x000fec0003800000 */
[----:B------:R-:W-:Y:S01]  /*00f0*/  STG.E desc[UR4][R2.64], R7 ;  /* 0x0000000702007986 */ /* 0x000fe2000c101904 */
[----:B------:R-:W-:Y:S05]  /*0100*/  EXIT ;  /* 0x000000000000794d */ /* 0x000fea0003800000 */
.L_x_0:
[----:B------:R-:W-:-:S00]  /*0110*/  BRA `(.L_x_0) ;  /* 0xfffffffc00fc7947 */ /* 0x000fc0000383ffff */
[----:B------:R-:W-:-:S00]  /*0120*/  NOP ;  /* 0x0000000000007918 */ /* 0x000fc00000000000 */
        /* <DEDUP_REMOVED lines=13> */
.L_x_1:


//--------------------- .nv.constant0.triton_poi_fused_convolution_54 --------------------------
	.section	.nv.constant0.triton_poi_fused_convolution_54,"a",@progbits
	.sectionflags	@""
	.align	4
.nv.constant0.triton_poi_fused_convolution_54:
	.zero		548
